//
// Generated by NVIDIA NVVM Compiler
//
// Compiler Build ID: CL-36424714
// Cuda compilation tools, release 13.0, V13.0.88
// Based on NVVM 20.0.0
//

.version 9.0
.target sm_100
.address_size 64

	// .globl	_Z13differentiatePdS_

.visible .entry _Z13differentiatePdS_(
	.param .u64 .ptr .align 1 _Z13differentiatePdS__param_0,
	.param .u64 .ptr .align 1 _Z13differentiatePdS__param_1
)
{
	.reg .pred 	%p<4>;
	.reg .b32 	%r<6>;
	.reg .b64 	%rd<10>;
	.reg .b64 	%fd<18>;

	ld.param.u64 	%rd3, [_Z13differentiatePdS__param_0];
	ld.param.u64 	%rd4, [_Z13differentiatePdS__param_1];
	cvta.to.global.u64 	%rd1, %rd4;
	cvta.to.global.u64 	%rd2, %rd3;
	mov.u32 	%r3, %ctaid.x;
	mov.u32 	%r4, %ntid.x;
	mov.u32 	%r5, %tid.x;
	mad.lo.s32 	%r1, %r3, %r4, %r5;
	setp.ne.s32 	%p1, %r1, 0;
	@%p1 bra 	$L__BB0_2;
	ld.global.f64 	%fd1, [%rd2];
	mul.f64 	%fd2, %fd1, 0dC008000000000000;
	ld.global.f64 	%fd3, [%rd2+8];
	fma.rn.f64 	%fd4, %fd3, 0d4010000000000000, %fd2;
	ld.global.f64 	%fd5, [%rd2+16];
	sub.f64 	%fd6, %fd4, %fd5;
	div.rn.f64 	%fd7, %fd6, 0d3EE921FCE663FB7E;
	st.global.f64 	[%rd1], %fd7;
$L__BB0_2:
	add.s32 	%r2, %r1, -1;
	setp.gt.u32 	%p2, %r2, 1048573;
	@%p2 bra 	$L__BB0_4;
	mul.wide.u32 	%rd5, %r1, 8;
	add.s64 	%rd6, %rd2, %rd5;
	ld.global.f64 	%fd14, [%rd6+8];
	mul.wide.u32 	%rd7, %r2, 8;
	add.s64 	%rd8, %rd2, %rd7;
	ld.global.f64 	%fd15, [%rd8];
	sub.f64 	%fd16, %fd14, %fd15;
	div.rn.f64 	%fd17, %fd16, 0d3EE921FCE663FB7E;
	add.s64 	%rd9, %rd1, %rd5;
	st.global.f64 	[%rd9], %fd17;
	bra.uni 	$L__BB0_6;
$L__BB0_4:
	setp.ne.s32 	%p3, %r1, 1048575;
	@%p3 bra 	$L__BB0_6;
	ld.global.f64 	%fd8, [%rd2+8388584];
	ld.global.f64 	%fd9, [%rd2+8388592];
	fma.rn.f64 	%fd10, %fd9, 0dC010000000000000, %fd8;
	ld.global.f64 	%fd11, [%rd2+8388600];
	fma.rn.f64 	%fd12, %fd11, 0d4008000000000000, %fd10;
	div.rn.f64 	%fd13, %fd12, 0d3EE921FCE663FB7E;
	st.global.f64 	[%rd1+8388600], %fd13;
$L__BB0_6:
	ret;

}


// ===== COMPILED SASS (sm_100) =====

	.target	sm_100

	.elftype	@"ET_EXEC"


//--------------------- .note.nv.tkinfo           --------------------------
	.section	.note.nv.tkinfo,"",@"SHT_NOTE"
	.sectionflags	@"SHF_NOTE_NV_TKINFO"
	.tkinfo
        /*0018*/ 	.word	0x00000002
        /*0030*/ 	.string	""
        /*0030*/ 	.string	"ptxas"
        /*0030*/ 	.string	"Cuda compilation tools, release 13.0, V13.0.88"
        /*0030*/ 	.string	"Build cuda_13.0.r13.0/compiler.36424714_0"
        /*0030*/ 	.string	"-arch sm_100 -m 64 "



//--------------------- .note.nv.cuinfo           --------------------------
	.section	.note.nv.cuinfo,"",@"SHT_NOTE"
	.sectionflags	@"SHF_NOTE_NV_CUINFO"
        /*0018*/ 	.short	0x0002
        /*001a*/ 	.short	0x0064
        /*001c*/ 	.short	0x0082
	.zero		2


//--------------------- .nv.info                  --------------------------
	.section	.nv.info,"",@"SHT_CUDA_INFO"
	.align	4


	//----- nvinfo : EIATTR_REGCOUNT
	.align		4
        /*0000*/ 	.byte	0x04, 0x2f
        /*0002*/ 	.short	(.L_1 - .L_0)
	.align		4
.L_0:
        /*0004*/ 	.word	index@(_Z13differentiatePdS_)
        /*0008*/ 	.word	0x00000019


	//----- nvinfo : EIATTR_FRAME_SIZE
	.align		4
.L_1:
        /*000c*/ 	.byte	0x04, 0x11
        /*000e*/ 	.short	(.L_3 - .L_2)
	.align		4
.L_2:
        /*0010*/ 	.word	index@($__internal_0_$__cuda_sm20_div_rn_f64_full)
        /*0014*/ 	.word	0x00000000


	//----- nvinfo : EIATTR_FRAME_SIZE
	.align		4
.L_3:
        /*0018*/ 	.byte	0x04, 0x11
        /*001a*/ 	.short	(.L_5 - .L_4)
	.align		4
.L_4:
        /*001c*/ 	.word	index@(_Z13differentiatePdS_)
        /*0020*/ 	.word	0x00000000


	//----- nvinfo : EIATTR_MIN_STACK_SIZE
	.align		4
.L_5:
        /*0024*/ 	.byte	0x04, 0x12
        /*0026*/ 	.short	(.L_7 - .L_6)
	.align		4
.L_6:
        /*0028*/ 	.word	index@(_Z13differentiatePdS_)
        /*002c*/ 	.word	0x00000000
.L_7:


//--------------------- .nv.compat                --------------------------
	.section	.nv.compat,"",@"SHT_CUDA_COMPAT_INFO"
	.align	4
        /*0000*/ 	.byte	0x02, 0x09, 0x00, 0x00, 0x02, 0x02, 0x01, 0x00, 0x02, 0x05, 0x05, 0x00, 0x03, 0x07, 0x01, 0x01
        /*0010*/ 	.byte	0x02, 0x03, 0x00, 0x00, 0x02, 0x06, 0x01, 0x00, 0x04, 0x0b, 0x08, 0x00, 0x01, 0x00, 0x00, 0x00
        /*0020*/ 	.byte	0x00, 0x00, 0x00, 0x00


//--------------------- .nv.info._Z13differentiatePdS_ --------------------------
	.section	.nv.info._Z13differentiatePdS_,"",@"SHT_CUDA_INFO"
	.sectionflags	@""
	.align	4


	//----- nvinfo : EIATTR_CUDA_API_VERSION
	.align		4
        /*0000*/ 	.byte	0x04, 0x37
        /*0002*/ 	.short	(.L_9 - .L_8)
.L_8:
        /*0004*/ 	.word	0x00000082


	//----- nvinfo : EIATTR_KPARAM_INFO
	.align		4
.L_9:
        /*0008*/ 	.byte	0x04, 0x17
        /*000a*/ 	.short	(.L_11 - .L_10)
.L_10:
        /*000c*/ 	.word	0x00000000
        /*0010*/ 	.short	0x0001
        /*0012*/ 	.short	0x0008
        /*0014*/ 	.byte	0x00, 0xf5, 0x21, 0x00


	//----- nvinfo : EIATTR_KPARAM_INFO
	.align		4
.L_11:
        /*0018*/ 	.byte	0x04, 0x17
        /*001a*/ 	.short	(.L_13 - .L_12)
.L_12:
        /*001c*/ 	.word	0x00000000
        /*0020*/ 	.short	0x0000
        /*0022*/ 	.short	0x0000
        /*0024*/ 	.byte	0x00, 0xf5, 0x21, 0x00


	//----- nvinfo : EIATTR_SPARSE_MMA_MASK
	.align		4
.L_13:
        /*0028*/ 	.byte	0x03, 0x50
        /*002a*/ 	.short	0x0000


	//----- nvinfo : EIATTR_MAXREG_COUNT
	.align		4
        /*002c*/ 	.byte	0x03, 0x1b
        /*002e*/ 	.short	0x00ff


	//----- nvinfo : EIATTR_MERCURY_ISA_VERSION
	.align		4
        /*0030*/ 	.byte	0x03, 0x5f
        /*0032*/ 	.short	0x0101


	//----- nvinfo : EIATTR_VRC_CTA_INIT_COUNT
	.align		4
        /*0034*/ 	.byte	0x02, 0x4a
	.zero		1
	.zero		1


	//----- nvinfo : EIATTR_EXIT_INSTR_OFFSETS
	.align		4
        /*0038*/ 	.byte	0x04, 0x1c
        /*003a*/ 	.short	(.L_15 - .L_14)


	//   ....[0]....
.L_14:
        /*003c*/ 	.word	0x00000470


	//   ....[1]....
        /*0040*/ 	.word	0x00000490


	//   ....[2]....
        /*0044*/ 	.word	0x00000640


	//----- nvinfo : EIATTR_CRS_STACK_SIZE
	.align		4
.L_15:
        /*0048*/ 	.byte	0x04, 0x1e
        /*004a*/ 	.short	(.L_17 - .L_16)
.L_16:
        /*004c*/ 	.word	0x00000000


	//----- nvinfo : EIATTR_CBANK_PARAM_SIZE
	.align		4
.L_17:
        /*0050*/ 	.byte	0x03, 0x19
        /*0052*/ 	.short	0x0010


	//----- nvinfo : EIATTR_PARAM_CBANK
	.align		4
        /*0054*/ 	.byte	0x04, 0x0a
        /*0056*/ 	.short	(.L_19 - .L_18)
	.align		4
.L_18:
        /*0058*/ 	.word	index@(.nv.constant0._Z13differentiatePdS_)
        /*005c*/ 	.short	0x0380
        /*005e*/ 	.short	0x0010


	//----- nvinfo : EIATTR_SW_WAR
	.align		4
.L_19:
        /*0060*/ 	.byte	0x04, 0x36
        /*0062*/ 	.short	(.L_21 - .L_20)
.L_20:
        /*0064*/ 	.word	0x00000008
.L_21:


//--------------------- .nv.callgraph             --------------------------
	.section	.nv.callgraph,"",@"SHT_CUDA_CALLGRAPH"
	.align	4
	.sectionentsize	8
	.align		4
        /*0000*/ 	.word	0x00000000
	.align		4
        /*0004*/ 	.word	0xffffffff
	.align		4
        /*0008*/ 	.word	0x00000000
	.align		4
        /*000c*/ 	.word	0xfffffffe
	.align		4
        /*0010*/ 	.word	0x00000000
	.align		4
        /*0014*/ 	.word	0xfffffffd
	.align		4
        /*0018*/ 	.word	0x00000000
	.align		4
        /*001c*/ 	.word	0xfffffffc


//--------------------- .text._Z13differentiatePdS_ --------------------------
	.section	.text._Z13differentiatePdS_,"ax",@progbits
	.align	128
        .global         _Z13differentiatePdS_
        .type           _Z13differentiatePdS_,@function
        .size           _Z13differentiatePdS_,(.L_x_13 - _Z13differentiatePdS_)
        .other          _Z13differentiatePdS_,@"STO_CUDA_ENTRY STV_DEFAULT"
_Z13differentiatePdS_:
.text._Z13differentiatePdS_:
[----:B------:R-:W-:Y:S01]  /*0000*/  LDC R1, c[0x0][0x37c] ;  /* 0x0000df00ff017b82 */ /* 0x000fe20000000800 */
[----:B------:R-:W0:Y:S07]  /*0010*/  S2R R3, SR_TID.X ;  /* 0x0000000000037919 */ /* 0x000e2e0000002100 */
[----:B------:R-:W0:Y:S01]  /*0020*/  S2UR UR6, SR_CTAID.X ;  /* 0x00000000000679c3 */ /* 0x000e220000002500 */
[----:B------:R-:W1:Y:S01]  /*0030*/  LDCU.64 UR4, c[0x0][0x358] ;  /* 0x00006b00ff0477ac */ /* 0x000e620008000a00 */
[----:B------:R-:W-:Y:S01]  /*0040*/  BSSY.RECONVERGENT B0, `(.L_x_0) ;  /* 0x0000022000007945 */ /* 0x000fe20003800200 */
[----:B------:R-:W-:-:S05]  /*0050*/  IMAD.MOV.U32 R5, RZ, RZ, 0x3ee921fc ;  /* 0x3ee921fcff057424 */ /* 0x000fca00078e00ff */
[----:B------:R-:W0:Y:S02]  /*0060*/  LDC R0, c[0x0][0x360] ;  /* 0x0000d800ff007b82 */ /* 0x000e240000000800 */
[----:B0-----:R-:W-:Y:S01]  /*0070*/  IMAD R0, R0, UR6, R3 ;  /* 0x0000000600007c24 */ /* 0x001fe2000f8e0203 */
[----:B------:R-:W-:-:S04]  /*0080*/  UMOV UR6, 0xe663fb7e ;  /* 0xe663fb7e00067882 */ /* 0x000fc80000000000 */
[----:B------:R-:W-:-:S13]  /*0090*/  ISETP.NE.AND P0, PT, R0, RZ, PT ;  /* 0x000000ff0000720c */ /* 0x000fda0003f05270 */
[----:B-1----:R-:W-:Y:S05]  /*00a0*/  @P0 BRA `(.L_x_1) ;  /* 0x00000000006c0947 */ /* 0x002fea0003800000 */
[----:B------:R-:W0:Y:S02]  /*00b0*/  LDC.64 R6, c[0x0][0x380] ;  /* 0x0000e000ff067b82 */ /* 0x000e240000000a00 */
[----:B0-----:R-:W2:Y:S04]  /*00c0*/  LDG.E.64 R8, desc[UR4][R6.64] ;  /* 0x0000000406087981 */ /* 0x001ea8000c1e1b00 */
[----:B------:R-:W3:Y:S04]  /*00d0*/  LDG.E.64 R10, desc[UR4][R6.64+0x8] ;  /* 0x00000804060a7981 */ /* 0x000ee8000c1e1b00 */
[----:B------:R-:W4:Y:S01]  /*00e0*/  LDG.E.64 R12, desc[UR4][R6.64+0x10] ;  /* 0x00001004060c7981 */ /* 0x000f22000c1e1b00 */
[----:B------:R-:W0:Y:S01]  /*00f0*/  MUFU.RCP64H R15, 1.1984229786321520805e-05 ;  /* 0x3ee921fc000f7908 */ /* 0x000e220000001800 */
[----:B------:R-:W-:-:S02]  /*0100*/  IMAD.MOV.U32 R2, RZ, RZ, -0x199c0482 ;  /* 0xe663fb7eff027424 */ /* 0x000fc400078e00ff */
[----:B------:R-:W-:Y:S02]  /*0110*/  IMAD.MOV.U32 R3, RZ, RZ, 0x3ee921fc ;  /* 0x3ee921fcff037424 */ /* 0x000fe400078e00ff */
[----:B------:R-:W-:-:S06]  /*0120*/  IMAD.MOV.U32 R14, RZ, RZ, 0x1 ;  /* 0x00000001ff0e7424 */ /* 0x000fcc00078e00ff */
[----:B0-----:R-:W-:-:S08]  /*0130*/  DFMA R16, R14, -R2, 1 ;  /* 0x3ff000000e10742b */ /* 0x001fd00000000802 */
[----:B------:R-:W-:-:S08]  /*0140*/  DFMA R16, R16, R16, R16 ;  /* 0x000000101010722b */ /* 0x000fd00000000010 */
[----:B------:R-:W-:Y:S02]  /*0150*/  DFMA R16, R14, R16, R14 ;  /* 0x000000100e10722b */ /* 0x000fe4000000000e */
[----:B--2---:R-:W-:-:S08]  /*0160*/  DMUL R8, R8, -3 ;  /* 0xc008000008087828 */ /* 0x004fd00000000000 */
[----:B---3--:R-:W-:Y:S02]  /*0170*/  DFMA R8, R10, 4, R8 ;  /* 0x401000000a08782b */ /* 0x008fe40000000008 */
[----:B------:R-:W-:-:S06]  /*0180*/  DFMA R10, R16, -R2, 1 ;  /* 0x3ff00000100a742b */ /* 0x000fcc0000000802 */
[----:B----4-:R-:W-:Y:S02]  /*0190*/  DADD R8, R8, -R12 ;  /* 0x0000000008087229 */ /* 0x010fe4000000080c */
[----:B------:R-:W-:-:S08]  /*01a0*/  DFMA R10, R16, R10, R16 ;  /* 0x0000000a100a722b */ /* 0x000fd00000000010 */
[----:B------:R-:W-:Y:S01]  /*01b0*/  DMUL R6, R8, R10 ;  /* 0x0000000a08067228 */ /* 0x000fe20000000000 */
[----:B------:R-:W-:-:S07]  /*01c0*/  FSETP.GEU.AND P1, PT, |R9|, 6.5827683646048100446e-37, PT ;  /* 0x036000000900780b */ /* 0x000fce0003f2e200 */
[----:B------:R-:W-:-:S08]  /*01d0*/  DFMA R2, R6, -R2, R8 ;  /* 0x800000020602722b */ /* 0x000fd00000000008 */
[----:B------:R-:W-:-:S10]  /*01e0*/  DFMA R2, R10, R2, R6 ;  /* 0x000000020a02722b */ /* 0x000fd40000000006 */
[----:B------:R-:W-:-:S05]  /*01f0*/  FFMA R4, RZ, 0.45533740520477294922, R3 ;  /* 0x3ee921fcff047823 */ /* 0x000fca0000000003 */
[----:B------:R-:W-:-:S13]  /*0200*/  FSETP.GT.AND P0, PT, |R4|, 1.469367938527859385e-39, PT ;  /* 0x001000000400780b */ /* 0x000fda0003f04200 */
[----:B------:R-:W-:Y:S05]  /*0210*/  @P0 BRA P1, `(.L_x_2) ;  /* 0x0000000000080947 */ /* 0x000fea0000800000 */
[----:B------:R-:W-:-:S07]  /*0220*/  MOV R10, 0x240 ;  /* 0x00000240000a7802 */ /* 0x000fce0000000f00 */
[----:B------:R-:W-:Y:S05]  /*0230*/  CALL.REL.NOINC `($__internal_0_$__cuda_sm20_div_rn_f64_full) ;  /* 0x0000000400047944 */ /* 0x000fea0003c00000 */
.L_x_2:
[----:B------:R-:W0:Y:S02]  /*0240*/  LDC.64 R6, c[0x0][0x388] ;  /* 0x0000e200ff067b82 */ /* 0x000e240000000a00 */
[----:B0-----:R0:W-:Y:S02]  /*0250*/  STG.E.64 desc[UR4][R6.64], R2 ;  /* 0x0000000206007986 */ /* 0x0011e4000c101b04 */
.L_x_1:
[----:B------:R-:W-:Y:S05]  /*0260*/  BSYNC.RECONVERGENT B0 ;  /* 0x0000000000007941 */ /* 0x000fea0003800200 */
.L_x_0:
[----:B------:R-:W-:-:S05]  /*0270*/  VIADD R9, R0, 0xffffffff ;  /* 0xffffffff00097836 */ /* 0x000fca0000000000 */
[----:B------:R-:W-:-:S13]  /*0280*/  ISETP.GT.U32.AND P0, PT, R9, 0xffffd, PT ;  /* 0x000ffffd0900780c */ /* 0x000fda0003f04070 */
[----:B------:R-:W-:Y:S05]  /*0290*/  @P0 BRA `(.L_x_3) ;  /* 0x0000000000780947 */ /* 0x000fea0003800000 */
[----:B0-----:R-:W0:Y:S02]  /*02a0*/  LDC.64 R6, c[0x0][0x380] ;  /* 0x0000e000ff067b82 */ /* 0x001e240000000a00 */
[----:B0-----:R-:W-:-:S04]  /*02b0*/  IMAD.WIDE.U32 R2, R0, 0x8, R6 ;  /* 0x0000000800027825 */ /* 0x001fc800078e0006 */
[----:B------:R-:W-:Y:S02]  /*02c0*/  IMAD.WIDE.U32 R6, R9, 0x8, R6 ;  /* 0x0000000809067825 */ /* 0x000fe400078e0006 */
[----:B------:R-:W2:Y:S04]  /*02d0*/  LDG.E.64 R2, desc[UR4][R2.64+0x8] ;  /* 0x0000080402027981 */ /* 0x000ea8000c1e1b00 */
[----:B------:R-:W2:Y:S01]  /*02e0*/  LDG.E.64 R6, desc[UR4][R6.64] ;  /* 0x0000000406067981 */ /* 0x000ea2000c1e1b00 */
[----:B------:R-:W0:Y:S01]  /*02f0*/  MUFU.RCP64H R9, 1.1984229786321520805e-05 ;  /* 0x3ee921fc00097908 */ /* 0x000e220000001800 */
[----:B------:R-:W-:Y:S01]  /*0300*/  IMAD.MOV.U32 R10, RZ, RZ, -0x199c0482 ;  /* 0xe663fb7eff0a7424 */ /* 0x000fe200078e00ff */
[----:B------:R-:W-:Y:S01]  /*0310*/  BSSY.RECONVERGENT B0, `(.L_x_4) ;  /* 0x0000012000007945 */ /* 0x000fe20003800200 */
[----:B------:R-:W-:-:S02]  /*0320*/  IMAD.MOV.U32 R11, RZ, RZ, 0x3ee921fc ;  /* 0x3ee921fcff0b7424 */ /* 0x000fc400078e00ff */
[----:B------:R-:W-:-:S06]  /*0330*/  IMAD.MOV.U32 R8, RZ, RZ, 0x1 ;  /* 0x00000001ff087424 */ /* 0x000fcc00078e00ff */
[----:B0-----:R-:W-:-:S08]  /*0340*/  DFMA R12, R8, -R10, 1 ;  /* 0x3ff00000080c742b */ /* 0x001fd0000000080a */
[----:B------:R-:W-:-:S08]  /*0350*/  DFMA R12, R12, R12, R12 ;  /* 0x0000000c0c0c722b */ /* 0x000fd0000000000c */
[----:B------:R-:W-:-:S08]  /*0360*/  DFMA R12, R8, R12, R8 ;  /* 0x0000000c080c722b */ /* 0x000fd00000000008 */
[----:B------:R-:W-:-:S08]  /*0370*/  DFMA R14, R12, -R10, 1 ;  /* 0x3ff000000c0e742b */ /* 0x000fd0000000080a */
[----:B------:R-:W-:Y:S02]  /*0380*/  DFMA R14, R12, R14, R12 ;  /* 0x0000000e0c0e722b */ /* 0x000fe4000000000c */
[----:B--2---:R-:W-:-:S08]  /*0390*/  DADD R8, R2, -R6 ;  /* 0x0000000002087229 */ /* 0x004fd00000000806 */
[----:B------:R-:W-:Y:S02]  /*03a0*/  DMUL R2, R14, R8 ;  /* 0x000000080e027228 */ /* 0x000fe40000000000 */
[----:B------:R-:W-:-:S06]  /*03b0*/  FSETP.GEU.AND P1, PT, |R9|, 6.5827683646048100446e-37, PT ;  /* 0x036000000900780b */ /* 0x000fcc0003f2e200 */
[----:B------:R-:W-:-:S08]  /*03c0*/  DFMA R6, R2, -R10, R8 ;  /* 0x8000000a0206722b */ /* 0x000fd00000000008 */
[----:B------:R-:W-:-:S10]  /*03d0*/  DFMA R2, R14, R6, R2 ;  /* 0x000000060e02722b */ /* 0x000fd40000000002 */
[----:B------:R-:W-:-:S05]  /*03e0*/  FFMA R4, RZ, 0.45533740520477294922, R3 ;  /* 0x3ee921fcff047823 */ /* 0x000fca0000000003 */
[----:B------:R-:W-:-:S13]  /*03f0*/  FSETP.GT.AND P0, PT, |R4|, 1.469367938527859385e-39, PT ;  /* 0x001000000400780b */ /* 0x000fda0003f04200 */
[----:B------:R-:W-:Y:S05]  /*0400*/  @P0 BRA P1, `(.L_x_5) ;  /* 0x0000000000080947 */ /* 0x000fea0000800000 */
[----:B------:R-:W-:-:S07]  /*0410*/  MOV R10, 0x430 ;  /* 0x00000430000a7802 */ /* 0x000fce0000000f00 */
[----:B------:R-:W-:Y:S05]  /*0420*/  CALL.REL.NOINC `($__internal_0_$__cuda_sm20_div_rn_f64_full) ;  /* 0x0000000000887944 */ /* 0x000fea0003c00000 */
.L_x_5:
[----:B------:R-:W-:Y:S05]  /*0430*/  BSYNC.RECONVERGENT B0 ;  /* 0x0000000000007941 */ /* 0x000fea0003800200 */
.L_x_4:
[----:B------:R-:W0:Y:S02]  /*0440*/  LDC.64 R4, c[0x0][0x388] ;  /* 0x0000e200ff047b82 */ /* 0x000e240000000a00 */
[----:B0-----:R-:W-:-:S05]  /*0450*/  IMAD.WIDE.U32 R4, R0, 0x8, R4 ;  /* 0x0000000800047825 */ /* 0x001fca00078e0004 */
[----:B------:R-:W-:Y:S01]  /*0460*/  STG.E.64 desc[UR4][R4.64], R2 ;  /* 0x0000000204007986 */ /* 0x000fe2000c101b04 */
[----:B------:R-:W-:Y:S05]  /*0470*/  EXIT ;  /* 0x000000000000794d */ /* 0x000fea0003800000 */
.L_x_3:
[----:B------:R-:W-:-:S13]  /*0480*/  ISETP.NE.AND P0, PT, R0, 0xfffff, PT ;  /* 0x000fffff0000780c */ /* 0x000fda0003f05270 */
[----:B------:R-:W-:Y:S05]  /*0490*/  @P0 EXIT ;  /* 0x000000000000094d */ /* 0x000fea0003800000 */
[----:B------:R-:W0:Y:S02]  /*04a0*/  LDC.64 R10, c[0x0][0x380] ;  /* 0x0000e000ff0a7b82 */ /* 0x000e240000000a00 */
[----:B0-----:R-:W2:Y:S04]  /*04b0*/  LDG.E.64 R2, desc[UR4][R10.64+0x7fffe8] ;  /* 0x7fffe8040a027981 */ /* 0x001ea8000c1e1b00 */
[----:B------:R-:W2:Y:S04]  /*04c0*/  LDG.E.64 R6, desc[UR4][R10.64+0x7ffff0] ;  /* 0x7ffff0040a067981 */ /* 0x000ea8000c1e1b00 */
[----:B------:R-:W3:Y:S01]  /*04d0*/  LDG.E.64 R8, desc[UR4][R10.64+0x7ffff8] ;  /* 0x7ffff8040a087981 */ /* 0x000ee2000c1e1b00 */
[----:B------:R-:W0:Y:S01]  /*04e0*/  MUFU.RCP64H R13, 1.1984229786321520805e-05 ;  /* 0x3ee921fc000d7908 */ /* 0x000e220000001800 */
[----:B------:R-:W-:-:S02]  /*04f0*/  IMAD.MOV.U32 R14, RZ, RZ, -0x199c0482 ;  /* 0xe663fb7eff0e7424 */ /* 0x000fc400078e00ff */
[----:B------:R-:W-:Y:S02]  /*0500*/  IMAD.MOV.U32 R15, RZ, RZ, 0x3ee921fc ;  /* 0x3ee921fcff0f7424 */ /* 0x000fe400078e00ff */
[----:B------:R-:W-:-:S06]  /*0510*/  IMAD.MOV.U32 R12, RZ, RZ, 0x1 ;  /* 0x00000001ff0c7424 */ /* 0x000fcc00078e00ff */
[----:B0-----:R-:W-:-:S08]  /*0520*/  DFMA R16, R12, -R14, 1 ;  /* 0x3ff000000c10742b */ /* 0x001fd0000000080e */
[----:B------:R-:W-:-:S08]  /*0530*/  DFMA R16, R16, R16, R16 ;  /* 0x000000101010722b */ /* 0x000fd00000000010 */
[----:B------:R-:W-:Y:S02]  /*0540*/  DFMA R16, R12, R16, R12 ;  /* 0x000000100c10722b */ /* 0x000fe4000000000c */
[----:B--2---:R-:W-:-:S06]  /*0550*/  DFMA R2, R6, -4, R2 ;  /* 0xc01000000602782b */ /* 0x004fcc0000000002 */
[----:B------:R-:W-:Y:S02]  /*0560*/  DFMA R6, R16, -R14, 1 ;  /* 0x3ff000001006742b */ /* 0x000fe4000000080e */
[----:B---3--:R-:W-:-:S06]  /*0570*/  DFMA R8, R8, 3, R2 ;  /* 0x400800000808782b */ /* 0x008fcc0000000002 */
        /* <DEDUP_REMOVED lines=10> */
.L_x_6:
[----:B------:R-:W0:Y:S02]  /*0620*/  LDC.64 R4, c[0x0][0x388] ;  /* 0x0000e200ff047b82 */ /* 0x000e240000000a00 */
[----:B0-----:R-:W-:Y:S01]  /*0630*/  STG.E.64 desc[UR4][R4.64+0x7ffff8], R2 ;  /* 0x7ffff80204007986 */ /* 0x001fe2000c101b04 */
[----:B------:R-:W-:Y:S05]  /*0640*/  EXIT ;  /* 0x000000000000794d */ /* 0x000fea0003800000 */
        .weak           $__internal_0_$__cuda_sm20_div_rn_f64_full
        .type           $__internal_0_$__cuda_sm20_div_rn_f64_full,@function
        .size           $__internal_0_$__cuda_sm20_div_rn_f64_full,(.L_x_13 - $__internal_0_$__cuda_sm20_div_rn_f64_full)
$__internal_0_$__cuda_sm20_div_rn_f64_full:
[C---:B------:R-:W-:Y:S01]  /*0650*/  FSETP.GEU.AND P0, PT, |R5|.reuse, 1.469367938527859385e-39, PT ;  /* 0x001000000500780b */ /* 0x040fe20003f0e200 */
[----:B------:R-:W-:Y:S01]  /*0660*/  IMAD.U32 R4, RZ, RZ, UR6 ;  /* 0x00000006ff047e24 */ /* 0x000fe2000f8e00ff */
[----:B------:R-:W-:Y:S01]  /*0670*/  LOP3.LUT R2, R5, 0x800fffff, RZ, 0xc0, !PT ;  /* 0x800fffff05027812 */ /* 0x000fe200078ec0ff */
[----:B------:R-:W-:Y:S01]  /*0680*/  IMAD.U32 R6, RZ, RZ, UR6 ;  /* 0x00000006ff067e24 */ /* 0x000fe2000f8e00ff */
[C---:B------:R-:W-:Y:S01]  /*0690*/  FSETP.GEU.AND P2, PT, |R9|.reuse, 1.469367938527859385e-39, PT ;  /* 0x001000000900780b */ /* 0x040fe20003f4e200 */
[----:B------:R-:W-:Y:S01]  /*06a0*/  IMAD.MOV.U32 R16, RZ, RZ, 0x1 ;  /* 0x00000001ff107424 */ /* 0x000fe200078e00ff */
[----:B------:R-:W-:Y:S01]  /*06b0*/  LOP3.LUT R7, R2, 0x3ff00000, RZ, 0xfc, !PT ;  /* 0x3ff0000002077812 */ /* 0x000fe200078efcff */
[----:B------:R-:W-:Y:S01]  /*06c0*/  BSSY.RECONVERGENT B1, `(.L_x_7) ;  /* 0x0000052000017945 */ /* 0x000fe20003800200 */
[----:B------:R-:W-:Y:S02]  /*06d0*/  LOP3.LUT R11, R9, 0x7ff00000, RZ, 0xc0, !PT ;  /* 0x7ff00000090b7812 */ /* 0x000fe400078ec0ff */
[----:B------:R-:W-:-:S03]  /*06e0*/  LOP3.LUT R14, R5, 0x7ff00000, RZ, 0xc0, !PT ;  /* 0x7ff00000050e7812 */ /* 0x000fc600078ec0ff */
[----:B------:R-:W-:Y:S01]  /*06f0*/  @!P0 DMUL R6, R4, 8.98846567431157953865e+307 ;  /* 0x7fe0000004068828 */ /* 0x000fe20000000000 */
[----:B------:R-:W-:-:S03]  /*0700*/  ISETP.GE.U32.AND P1, PT, R11, R14, PT ;  /* 0x0000000e0b00720c */ /* 0x000fc60003f26070 */
[----:B------:R-:W-:Y:S01]  /*0710*/  @!P2 LOP3.LUT R12, R5, 0x7ff00000, RZ, 0xc0, !PT ;  /* 0x7ff00000050ca812 */ /* 0x000fe200078ec0ff */
[----:B------:R-:W-:Y:S01]  /*0720*/  @!P2 IMAD.MOV.U32 R18, RZ, RZ, RZ ;  /* 0x000000ffff12a224 */ /* 0x000fe200078e00ff */
[----:B------:R-:W0:Y:S02]  /*0730*/  MUFU.RCP64H R17, R7 ;  /* 0x0000000700117308 */ /* 0x000e240000001800 */
[----:B------:R-:W-:Y:S01]  /*0740*/  @!P2 ISETP.GE.U32.AND P3, PT, R11, R12, PT ;  /* 0x0000000c0b00a20c */ /* 0x000fe20003f66070 */
[----:B------:R-:W-:-:S05]  /*0750*/  IMAD.MOV.U32 R12, RZ, RZ, 0x1ca00000 ;  /* 0x1ca00000ff0c7424 */ /* 0x000fca00078e00ff */
[----:B------:R-:W-:-:S04]  /*0760*/  @!P2 SEL R13, R12, 0x63400000, !P3 ;  /* 0x634000000c0da807 */ /* 0x000fc80005800000 */
[----:B------:R-:W-:-:S04]  /*0770*/  @!P2 LOP3.LUT R13, R13, 0x80000000, R9, 0xf8, !PT ;  /* 0x800000000d0da812 */ /* 0x000fc800078ef809 */
[----:B------:R-:W-:Y:S01]  /*0780*/  @!P2 LOP3.LUT R19, R13, 0x100000, RZ, 0xfc, !PT ;  /* 0x001000000d13a812 */ /* 0x000fe200078efcff */
[----:B0-----:R-:W-:-:S08]  /*0790*/  DFMA R2, R16, -R6, 1 ;  /* 0x3ff000001002742b */ /* 0x001fd00000000806 */
[----:B------:R-:W-:-:S08]  /*07a0*/  DFMA R2, R2, R2, R2 ;  /* 0x000000020202722b */ /* 0x000fd00000000002 */
[----:B------:R-:W-:Y:S01]  /*07b0*/  DFMA R16, R16, R2, R16 ;  /* 0x000000021010722b */ /* 0x000fe20000000010 */
[----:B------:R-:W-:Y:S01]  /*07c0*/  SEL R3, R12, 0x63400000, !P1 ;  /* 0x634000000c037807 */ /* 0x000fe20004800000 */
[----:B------:R-:W-:-:S03]  /*07d0*/  IMAD.MOV.U32 R2, RZ, RZ, R8 ;  /* 0x000000ffff027224 */ /* 0x000fc600078e0008 */
[----:B------:R-:W-:-:S03]  /*07e0*/  LOP3.LUT R3, R3, 0x800fffff, R9, 0xf8, !PT ;  /* 0x800fffff03037812 */ /* 0x000fc600078ef809 */
[----:B------:R-:W-:-:S03]  /*07f0*/  DFMA R20, R16, -R6, 1 ;  /* 0x3ff000001014742b */ /* 0x000fc60000000806 */
[----:B------:R-:W-:-:S05]  /*0800*/  @!P2 DFMA R2, R2, 2, -R18 ;  /* 0x400000000202a82b */ /* 0x000fca0000000812 */
[----:B------:R-:W-:Y:S01]  /*0810*/  DFMA R16, R16, R20, R16 ;  /* 0x000000141010722b */ /* 0x000fe20000000010 */
[----:B------:R-:W-:Y:S02]  /*0820*/  IMAD.MOV.U32 R21, RZ, RZ, R11 ;  /* 0x000000ffff157224 */ /* 0x000fe400078e000b */
[----:B------:R-:W-:Y:S01]  /*0830*/  IMAD.MOV.U32 R20, RZ, RZ, R14 ;  /* 0x000000ffff147224 */ /* 0x000fe200078e000e */
[----:B------:R-:W-:Y:S02]  /*0840*/  @!P0 LOP3.LUT R20, R7, 0x7ff00000, RZ, 0xc0, !PT ;  /* 0x7ff0000007148812 */ /* 0x000fe400078ec0ff */
[----:B------:R-:W-:Y:S02]  /*0850*/  @!P2 LOP3.LUT R21, R3, 0x7ff00000, RZ, 0xc0, !PT ;  /* 0x7ff000000315a812 */ /* 0x000fe400078ec0ff */
[----:B------:R-:W-:Y:S01]  /*0860*/  DMUL R18, R16, R2 ;  /* 0x0000000210127228 */ /* 0x000fe20000000000 */
[----:B------:R-:W-:Y:S02]  /*0870*/  VIADD R22, R20, 0xffffffff ;  /* 0xffffffff14167836 */ /* 0x000fe40000000000 */
[----:B------:R-:W-:-:S05]  /*0880*/  VIADD R13, R21, 0xffffffff ;  /* 0xffffffff150d7836 */ /* 0x000fca0000000000 */
[----:B------:R-:W-:Y:S01]  /*0890*/  DFMA R14, R18, -R6, R2 ;  /* 0x80000006120e722b */ /* 0x000fe20000000002 */
[----:B------:R-:W-:-:S04]  /*08a0*/  ISETP.GT.U32.AND P0, PT, R13, 0x7feffffe, PT ;  /* 0x7feffffe0d00780c */ /* 0x000fc80003f04070 */
[----:B------:R-:W-:-:S03]  /*08b0*/  ISETP.GT.U32.OR P0, PT, R22, 0x7feffffe, P0 ;  /* 0x7feffffe1600780c */ /* 0x000fc60000704470 */
[----:B------:R-:W-:-:S10]  /*08c0*/  DFMA R14, R16, R14, R18 ;  /* 0x0000000e100e722b */ /* 0x000fd40000000012 */
[----:B------:R-:W-:Y:S05]  /*08d0*/  @P0 BRA `(.L_x_8) ;  /* 0x00000000006c0947 */ /* 0x000fea0003800000 */
[----:B------:R-:W-:-:S04]  /*08e0*/  LOP3.LUT R16, R5, 0x7ff00000, RZ, 0xc0, !PT ;  /* 0x7ff0000005107812 */ /* 0x000fc800078ec0ff */
[CC--:B------:R-:W-:Y:S02]  /*08f0*/  VIADDMNMX R8, R11.reuse, -R16.reuse, 0xb9600000, !PT ;  /* 0xb96000000b087446 */ /* 0x0c0fe40007800910 */
[----:B------:R-:W-:Y:S02]  /*0900*/  ISETP.GE.U32.AND P0, PT, R11, R16, PT ;  /* 0x000000100b00720c */ /* 0x000fe40003f06070 */
[----:B------:R-:W-:Y:S02]  /*0910*/  VIMNMX R8, PT, PT, R8, 0x46a00000, PT ;  /* 0x46a0000008087848 */ /* 0x000fe40003fe0100 */
[----:B------:R-:W-:-:S05]  /*0920*/  SEL R11, R12, 0x63400000, !P0 ;  /* 0x634000000c0b7807 */ /* 0x000fca0004000000 */
[----:B------:R-:W-:Y:S02]  /*0930*/  IMAD.IADD R11, R8, 0x1, -R11 ;  /* 0x00000001080b7824 */ /* 0x000fe400078e0a0b */
[----:B------:R-:W-:Y:S02]  /*0940*/  IMAD.MOV.U32 R8, RZ, RZ, RZ ;  /* 0x000000ffff087224 */ /* 0x000fe400078e00ff */
[----:B------:R-:W-:-:S06]  /*0950*/  VIADD R9, R11, 0x7fe00000 ;  /* 0x7fe000000b097836 */ /* 0x000fcc0000000000 */
[----:B------:R-:W-:-:S10]  /*0960*/  DMUL R12, R14, R8 ;  /* 0x000000080e0c7228 */ /* 0x000fd40000000000 */
[----:B------:R-:W-:-:S13]  /*0970*/  FSETP.GTU.AND P0, PT, |R13|, 1.469367938527859385e-39, PT ;  /* 0x001000000d00780b */ /* 0x000fda0003f0c200 */
[----:B------:R-:W-:Y:S05]  /*0980*/  @P0 BRA `(.L_x_9) ;  /* 0x0000000000940947 */ /* 0x000fea0003800000 */
[----:B------:R-:W-:Y:S01]  /*0990*/  DFMA R2, R14, -R6, R2 ;  /* 0x800000060e02722b */ /* 0x000fe20000000002 */
[----:B------:R-:W-:-:S09]  /*09a0*/  IMAD.MOV.U32 R8, RZ, RZ, RZ ;  /* 0x000000ffff087224 */ /* 0x000fd200078e00ff */
[C---:B------:R-:W-:Y:S02]  /*09b0*/  FSETP.NEU.AND P0, PT, R3.reuse, RZ, PT ;  /* 0x000000ff0300720b */ /* 0x040fe40003f0d000 */
[----:B------:R-:W-:-:S04]  /*09c0*/  LOP3.LUT R7, R3, 0x80000000, R5, 0x48, !PT ;  /* 0x8000000003077812 */ /* 0x000fc800078e4805 */
[----:B------:R-:W-:-:S07]  /*09d0*/  LOP3.LUT R9, R7, R9, RZ, 0xfc, !PT ;  /* 0x0000000907097212 */ /* 0x000fce00078efcff */
[----:B------:R-:W-:Y:S05]  /*09e0*/  @!P0 BRA `(.L_x_9) ;  /* 0x00000000007c8947 */ /* 0x000fea0003800000 */
[----:B------:R-:W-:Y:S01]  /*09f0*/  IMAD.MOV R3, RZ, RZ, -R11 ;  /* 0x000000ffff037224 */ /* 0x000fe200078e0a0b */
[----:B------:R-:W-:Y:S01]  /*0a00*/  DMUL.RP R8, R14, R8 ;  /* 0x000000080e087228 */ /* 0x000fe20000008000 */
[----:B------:R-:W-:-:S06]  /*0a10*/  IMAD.MOV.U32 R2, RZ, RZ, RZ ;  /* 0x000000ffff027224 */ /* 0x000fcc00078e00ff */
[----:B------:R-:W-:-:S03]  /*0a20*/  DFMA R2, R12, -R2, R14 ;  /* 0x800000020c02722b */ /* 0x000fc6000000000e */
[----:B------:R-:W-:-:S03]  /*0a30*/  LOP3.LUT R7, R9, R7, RZ, 0x3c, !PT ;  /* 0x0000000709077212 */ /* 0x000fc600078e3cff */
[----:B------:R-:W-:-:S04]  /*0a40*/  IADD3 R2, PT, PT, -R11, -0x43300000, RZ ;  /* 0xbcd000000b027810 */ /* 0x000fc80007ffe1ff */
[----:B------:R-:W-:-:S04]  /*0a50*/  FSETP.NEU.AND P0, PT, |R3|, R2, PT ;  /* 0x000000020300720b */ /* 0x000fc80003f0d200 */
[----:B------:R-:W-:Y:S02]  /*0a60*/  FSEL R12, R8, R12, !P0 ;  /* 0x0000000c080c7208 */ /* 0x000fe40004000000 */
[----:B------:R-:W-:Y:S01]  /*0a70*/  FSEL R13, R7, R13, !P0 ;  /* 0x0000000d070d7208 */ /* 0x000fe20004000000 */
[----:B------:R-:W-:Y:S06]  /*0a80*/  BRA `(.L_x_9) ;  /* 0x0000000000547947 */ /* 0x000fec0003800000 */
.L_x_8:
[----:B------:R-:W-:-:S14]  /*0a90*/  DSETP.NAN.AND P0, PT, R8, R8, PT ;  /* 0x000000080800722a */ /* 0x000fdc0003f08000 */
[----:B------:R-:W-:Y:S05]  /*0aa0*/  @P0 BRA `(.L_x_10) ;  /* 0x0000000000440947 */ /* 0x000fea0003800000 */
[----:B------:R-:W-:-:S14]  /*0ab0*/  DSETP.NAN.AND P0, PT, R4, R4, PT ;  /* 0x000000040400722a */ /* 0x000fdc0003f08000 */
[----:B------:R-:W-:Y:S05]  /*0ac0*/  @P0 BRA `(.L_x_11) ;  /* 0x0000000000300947 */ /* 0x000fea0003800000 */
[----:B------:R-:W-:Y:S01]  /*0ad0*/  ISETP.NE.AND P0, PT, R21, R20, PT ;  /* 0x000000141500720c */ /* 0x000fe20003f05270 */
[----:B------:R-:W-:Y:S02]  /*0ae0*/  IMAD.MOV.U32 R12, RZ, RZ, 0x0 ;  /* 0x00000000ff0c7424 */ /* 0x000fe400078e00ff */
[----:B------:R-:W-:-:S10]  /*0af0*/  IMAD.MOV.U32 R13, RZ, RZ, -0x80000 ;  /* 0xfff80000ff0d7424 */ /* 0x000fd400078e00ff */
[----:B------:R-:W-:Y:S05]  /*0b00*/  @!P0 BRA `(.L_x_9) ;  /* 0x0000000000348947 */ /* 0x000fea0003800000 */
[----:B------:R-:W-:Y:S02]  /*0b10*/  ISETP.NE.AND P0, PT, R21, 0x7ff00000, PT ;  /* 0x7ff000001500780c */ /* 0x000fe40003f05270 */
[----:B------:R-:W-:Y:S02]  /*0b20*/  LOP3.LUT R13, R9, 0x80000000, R5, 0x48, !PT ;  /* 0x80000000090d7812 */ /* 0x000fe400078e4805 */
[----:B------:R-:W-:-:S13]  /*0b30*/  ISETP.EQ.OR P0, PT, R20, RZ, !P0 ;  /* 0x000000ff1400720c */ /* 0x000fda0004702670 */
[----:B------:R-:W-:Y:S01]  /*0b40*/  @P0 LOP3.LUT R2, R13, 0x7ff00000, RZ, 0xfc, !PT ;  /* 0x7ff000000d020812 */ /* 0x000fe200078efcff */
[----:B------:R-:W-:Y:S02]  /*0b50*/  @!P0 IMAD.MOV.U32 R12, RZ, RZ, RZ ;  /* 0x000000ffff0c8224 */ /* 0x000fe400078e00ff */
[----:B------:R-:W-:Y:S02]  /*0b60*/  @P0 IMAD.MOV.U32 R12, RZ, RZ, RZ ;  /* 0x000000ffff0c0224 */ /* 0x000fe400078e00ff */
[----:B------:R-:W-:Y:S01]  /*0b70*/  @P0 IMAD.MOV.U32 R13, RZ, RZ, R2 ;  /* 0x000000ffff0d0224 */ /* 0x000fe200078e0002 */
[----:B------:R-:W-:Y:S06]  /*0b80*/  BRA `(.L_x_9) ;  /* 0x0000000000147947 */ /* 0x000fec0003800000 */
.L_x_11:
[----:B------:R-:W-:Y:S01]  /*0b90*/  LOP3.LUT R13, R5, 0x80000, RZ, 0xfc, !PT ;  /* 0x00080000050d7812 */ /* 0x000fe200078efcff */
[----:B------:R-:W-:Y:S01]  /*0ba0*/  IMAD.MOV.U32 R12, RZ, RZ, R4 ;  /* 0x000000ffff0c7224 */ /* 0x000fe200078e0004 */
[----:B------:R-:W-:Y:S06]  /*0bb0*/  BRA `(.L_x_9) ;  /* 0x0000000000087947 */ /* 0x000fec0003800000 */
.L_x_10:
[----:B------:R-:W-:Y:S01]  /*0bc0*/  LOP3.LUT R13, R9, 0x80000, RZ, 0xfc, !PT ;  /* 0x00080000090d7812 */ /* 0x000fe200078efcff */
[----:B------:R-:W-:-:S07]  /*0bd0*/  IMAD.MOV.U32 R12, RZ, RZ, R8 ;  /* 0x000000ffff0c7224 */ /* 0x000fce00078e0008 */
.L_x_9:
[----:B------:R-:W-:Y:S05]  /*0be0*/  BSYNC.RECONVERGENT B1 ;  /* 0x0000000000017941 */ /* 0x000fea0003800200 */
.L_x_7:
[----:B------:R-:W-:Y:S02]  /*0bf0*/  IMAD.MOV.U32 R11, RZ, RZ, 0x0 ;  /* 0x00000000ff0b7424 */ /* 0x000fe400078e00ff */
[----:B------:R-:W-:Y:S02]  /*0c00*/  IMAD.MOV.U32 R2, RZ, RZ, R12 ;  /* 0x000000ffff027224 */ /* 0x000fe400078e000c */
[----:B------:R-:W-:Y:S01]  /*0c10*/  IMAD.MOV.U32 R3, RZ, RZ, R13 ;  /* 0x000000ffff037224 */ /* 0x000fe200078e000d */
[----:B------:R-:W-:Y:S06]  /*0c20*/  RET.REL.NODEC R10 `(_Z13differentiatePdS_) ;  /* 0xfffffff00af47950 */ /* 0x000fec0003c3ffff */
.L_x_12:
[----:B------:R-:W-:-:S00]  /*0c30*/  BRA `(.L_x_12) ;  /* 0xfffffffc00fc7947 */ /* 0x000fc0000383ffff */
[----:B------:R-:W-:-:S00]  /*0c40*/  NOP ;  /* 0x0000000000007918 */ /* 0x000fc00000000000 */
        /* <DEDUP_REMOVED lines=11> */
.L_x_13:


//--------------------- .nv.shared.reserved.0     --------------------------
	.section	.nv.shared.reserved.0,"aw",@nobits
	.weak		__nv_reservedSMEM_offset_0_alias
	.size		__nv_reservedSMEM_offset_0_alias, 0, 64
	.other		__nv_reservedSMEM_offset_0_alias,@"STO_CUDA_RESERVED_SHARED STV_DEFAULT"
__nv_reservedSMEM_offset_0_alias:
	.zero		0
	.zero		64


//--------------------- .nv.constant0._Z13differentiatePdS_ --------------------------
	.section	.nv.constant0._Z13differentiatePdS_,"a",@progbits
	.sectionflags	@""
	.align	4
.nv.constant0._Z13differentiatePdS_:
	.zero		912


//--------------------- SYMBOLS --------------------------

	.type		.nv.reservedSmem.offset0,@object
	.size		.nv.reservedSmem.offset0,0x4
